//
// Generated by NVIDIA NVVM Compiler
//
// Compiler Build ID: CL-36424714
// Cuda compilation tools, release 13.0, V13.0.88
// Based on NVVM 20.0.0
//

.version 9.0
.target sm_100
.address_size 64

	// .globl	_Z6jacobiPfS_S_

.visible .entry _Z6jacobiPfS_S_(
	.param .u64 .ptr .align 1 _Z6jacobiPfS_S__param_0,
	.param .u64 .ptr .align 1 _Z6jacobiPfS_S__param_1,
	.param .u64 .ptr .align 1 _Z6jacobiPfS_S__param_2
)
{
	.reg .pred 	%p<2>;
	.reg .b32 	%r<17>;
	.reg .b32 	%f<11>;
	.reg .b64 	%rd<17>;

	ld.param.u64 	%rd1, [_Z6jacobiPfS_S__param_0];
	ld.param.u64 	%rd2, [_Z6jacobiPfS_S__param_1];
	ld.param.u64 	%rd3, [_Z6jacobiPfS_S__param_2];
	mov.u32 	%r3, %ctaid.y;
	mov.u32 	%r4, %ntid.y;
	mov.u32 	%r5, %tid.y;
	mad.lo.s32 	%r1, %r3, %r4, %r5;
	mov.u32 	%r6, %ctaid.x;
	mov.u32 	%r7, %ntid.x;
	mov.u32 	%r8, %tid.x;
	mad.lo.s32 	%r2, %r6, %r7, %r8;
	add.s32 	%r9, %r1, -1;
	add.s32 	%r10, %r2, -1;
	max.u32 	%r11, %r9, %r10;
	setp.gt.u32 	%p1, %r11, 1021;
	@%p1 bra 	$L__BB0_2;
	cvta.to.global.u64 	%rd4, %rd2;
	cvta.to.global.u64 	%rd5, %rd1;
	cvta.to.global.u64 	%rd6, %rd3;
	shl.b32 	%r12, %r1, 10;
	add.s32 	%r13, %r12, %r2;
	mul.wide.u32 	%rd7, %r13, 4;
	add.s64 	%rd8, %rd4, %rd7;
	ld.global.f32 	%f1, [%rd8];
	add.s32 	%r14, %r13, -1024;
	mul.wide.u32 	%rd9, %r14, 4;
	add.s64 	%rd10, %rd5, %rd9;
	ld.global.f32 	%f2, [%rd10];
	add.f32 	%f3, %f1, %f2;
	add.s32 	%r15, %r13, -1;
	mul.wide.u32 	%rd11, %r15, 4;
	add.s64 	%rd12, %rd5, %rd11;
	ld.global.f32 	%f4, [%rd12];
	add.f32 	%f5, %f3, %f4;
	add.s32 	%r16, %r13, 1024;
	mul.wide.u32 	%rd13, %r16, 4;
	add.s64 	%rd14, %rd5, %rd13;
	ld.global.f32 	%f6, [%rd14];
	add.f32 	%f7, %f5, %f6;
	add.s64 	%rd15, %rd5, %rd7;
	ld.global.f32 	%f8, [%rd15+4];
	add.f32 	%f9, %f7, %f8;
	mul.f32 	%f10, %f9, 0f3E4CCCCD;
	add.s64 	%rd16, %rd6, %rd7;
	st.global.f32 	[%rd16], %f10;
$L__BB0_2:
	ret;

}


// ===== COMPILED SASS (sm_100) =====

	.target	sm_100

	.elftype	@"ET_EXEC"


//--------------------- .note.nv.tkinfo           --------------------------
	.section	.note.nv.tkinfo,"",@"SHT_NOTE"
	.sectionflags	@"SHF_NOTE_NV_TKINFO"
	.tkinfo
        /*0018*/ 	.word	0x00000002
        /*0030*/ 	.string	""
        /*0030*/ 	.string	"ptxas"
        /*0030*/ 	.string	"Cuda compilation tools, release 13.0, V13.0.88"
        /*0030*/ 	.string	"Build cuda_13.0.r13.0/compiler.36424714_0"
        /*0030*/ 	.string	"-arch sm_100 -m 64 "



//--------------------- .note.nv.cuinfo           --------------------------
	.section	.note.nv.cuinfo,"",@"SHT_NOTE"
	.sectionflags	@"SHF_NOTE_NV_CUINFO"
        /*0018*/ 	.short	0x0002
        /*001a*/ 	.short	0x0064
        /*001c*/ 	.short	0x0082
	.zero		2


//--------------------- .nv.info                  --------------------------
	.section	.nv.info,"",@"SHT_CUDA_INFO"
	.align	4


	//----- nvinfo : EIATTR_REGCOUNT
	.align		4
        /*0000*/ 	.byte	0x04, 0x2f
        /*0002*/ 	.short	(.L_1 - .L_0)
	.align		4
.L_0:
        /*0004*/ 	.word	index@(_Z6jacobiPfS_S_)
        /*0008*/ 	.word	0x00000012


	//----- nvinfo : EIATTR_FRAME_SIZE
	.align		4
.L_1:
        /*000c*/ 	.byte	0x04, 0x11
        /*000e*/ 	.short	(.L_3 - .L_2)
	.align		4
.L_2:
        /*0010*/ 	.word	index@(_Z6jacobiPfS_S_)
        /*0014*/ 	.word	0x00000000


	//----- nvinfo : EIATTR_MIN_STACK_SIZE
	.align		4
.L_3:
        /*0018*/ 	.byte	0x04, 0x12
        /*001a*/ 	.short	(.L_5 - .L_4)
	.align		4
.L_4:
        /*001c*/ 	.word	index@(_Z6jacobiPfS_S_)
        /*0020*/ 	.word	0x00000000
.L_5:


//--------------------- .nv.compat                --------------------------
	.section	.nv.compat,"",@"SHT_CUDA_COMPAT_INFO"
	.align	4
        /*0000*/ 	.byte	0x02, 0x09, 0x00, 0x00, 0x02, 0x02, 0x01, 0x00, 0x02, 0x05, 0x05, 0x00, 0x03, 0x07, 0x01, 0x01
        /*0010*/ 	.byte	0x02, 0x03, 0x00, 0x00, 0x02, 0x06, 0x01, 0x00, 0x04, 0x0b, 0x08, 0x00, 0x09, 0x00, 0x00, 0x00
        /*0020*/ 	.byte	0x00, 0x00, 0x00, 0x00


//--------------------- .nv.info._Z6jacobiPfS_S_  --------------------------
	.section	.nv.info._Z6jacobiPfS_S_,"",@"SHT_CUDA_INFO"
	.sectionflags	@""
	.align	4


	//----- nvinfo : EIATTR_CUDA_API_VERSION
	.align		4
        /*0000*/ 	.byte	0x04, 0x37
        /*0002*/ 	.short	(.L_7 - .L_6)
.L_6:
        /*0004*/ 	.word	0x00000082


	//----- nvinfo : EIATTR_KPARAM_INFO
	.align		4
.L_7:
        /*0008*/ 	.byte	0x04, 0x17
        /*000a*/ 	.short	(.L_9 - .L_8)
.L_8:
        /*000c*/ 	.word	0x00000000
        /*0010*/ 	.short	0x0002
        /*0012*/ 	.short	0x0010
        /*0014*/ 	.byte	0x00, 0xf5, 0x21, 0x00


	//----- nvinfo : EIATTR_KPARAM_INFO
	.align		4
.L_9:
        /*0018*/ 	.byte	0x04, 0x17
        /*001a*/ 	.short	(.L_11 - .L_10)
.L_10:
        /*001c*/ 	.word	0x00000000
        /*0020*/ 	.short	0x0001
        /*0022*/ 	.short	0x0008
        /*0024*/ 	.byte	0x00, 0xf5, 0x21, 0x00


	//----- nvinfo : EIATTR_KPARAM_INFO
	.align		4
.L_11:
        /*0028*/ 	.byte	0x04, 0x17
        /*002a*/ 	.short	(.L_13 - .L_12)
.L_12:
        /*002c*/ 	.word	0x00000000
        /*0030*/ 	.short	0x0000
        /*0032*/ 	.short	0x0000
        /*0034*/ 	.byte	0x00, 0xf5, 0x21, 0x00


	//----- nvinfo : EIATTR_SPARSE_MMA_MASK
	.align		4
.L_13:
        /*0038*/ 	.byte	0x03, 0x50
        /*003a*/ 	.short	0x0000


	//----- nvinfo : EIATTR_MAXREG_COUNT
	.align		4
        /*003c*/ 	.byte	0x03, 0x1b
        /*003e*/ 	.short	0x00ff


	//----- nvinfo : EIATTR_MERCURY_ISA_VERSION
	.align		4
        /*0040*/ 	.byte	0x03, 0x5f
        /*0042*/ 	.short	0x0101


	//----- nvinfo : EIATTR_VRC_CTA_INIT_COUNT
	.align		4
        /*0044*/ 	.byte	0x02, 0x4a
	.zero		1
	.zero		1


	//----- nvinfo : EIATTR_EXIT_INSTR_OFFSETS
	.align		4
        /*0048*/ 	.byte	0x04, 0x1c
        /*004a*/ 	.short	(.L_15 - .L_14)


	//   ....[0]....
.L_14:
        /*004c*/ 	.word	0x000000c0


	//   ....[1]....
        /*0050*/ 	.word	0x00000260


	//----- nvinfo : EIATTR_CBANK_PARAM_SIZE
	.align		4
.L_15:
        /*0054*/ 	.byte	0x03, 0x19
        /*0056*/ 	.short	0x0018


	//----- nvinfo : EIATTR_PARAM_CBANK
	.align		4
        /*0058*/ 	.byte	0x04, 0x0a
        /*005a*/ 	.short	(.L_17 - .L_16)
	.align		4
.L_16:
        /*005c*/ 	.word	index@(.nv.constant0._Z6jacobiPfS_S_)
        /*0060*/ 	.short	0x0380
        /*0062*/ 	.short	0x0018


	//----- nvinfo : EIATTR_SW_WAR
	.align		4
.L_17:
        /*0064*/ 	.byte	0x04, 0x36
        /*0066*/ 	.short	(.L_19 - .L_18)
.L_18:
        /*0068*/ 	.word	0x00000008
.L_19:


//--------------------- .nv.callgraph             --------------------------
	.section	.nv.callgraph,"",@"SHT_CUDA_CALLGRAPH"
	.align	4
	.sectionentsize	8
	.align		4
        /*0000*/ 	.word	0x00000000
	.align		4
        /*0004*/ 	.word	0xffffffff
	.align		4
        /*0008*/ 	.word	0x00000000
	.align		4
        /*000c*/ 	.word	0xfffffffe
	.align		4
        /*0010*/ 	.word	0x00000000
	.align		4
        /*0014*/ 	.word	0xfffffffd
	.align		4
        /*0018*/ 	.word	0x00000000
	.align		4
        /*001c*/ 	.word	0xfffffffc


//--------------------- .text._Z6jacobiPfS_S_     --------------------------
	.section	.text._Z6jacobiPfS_S_,"ax",@progbits
	.align	128
        .global         _Z6jacobiPfS_S_
        .type           _Z6jacobiPfS_S_,@function
        .size           _Z6jacobiPfS_S_,(.L_x_1 - _Z6jacobiPfS_S_)
        .other          _Z6jacobiPfS_S_,@"STO_CUDA_ENTRY STV_DEFAULT"
_Z6jacobiPfS_S_:
.text._Z6jacobiPfS_S_:
[----:B------:R-:W-:Y:S01]  /*0000*/  LDC R1, c[0x0][0x37c] ;  /* 0x0000df00ff017b82 */ /* 0x000fe20000000800 */
[----:B------:R-:W0:Y:S07]  /*0010*/  S2R R2, SR_TID.X ;  /* 0x0000000000027919 */ /* 0x000e2e0000002100 */
[----:B------:R-:W1:Y:S01]  /*0020*/  LDC R0, c[0x0][0x364] ;  /* 0x0000d900ff007b82 */ /* 0x000e620000000800 */
[----:B------:R-:W1:Y:S07]  /*0030*/  S2R R3, SR_TID.Y ;  /* 0x0000000000037919 */ /* 0x000e6e0000002200 */
[----:B------:R-:W0:Y:S08]  /*0040*/  S2UR UR5, SR_CTAID.X ;  /* 0x00000000000579c3 */ /* 0x000e300000002500 */
[----:B------:R-:W0:Y:S08]  /*0050*/  LDC R7, c[0x0][0x360] ;  /* 0x0000d800ff077b82 */ /* 0x000e300000000800 */
[----:B------:R-:W1:Y:S01]  /*0060*/  S2UR UR4, SR_CTAID.Y ;  /* 0x00000000000479c3 */ /* 0x000e620000002600 */
[----:B0-----:R-:W-:-:S02]  /*0070*/  IMAD R7, R7, UR5, R2 ;  /* 0x0000000507077c24 */ /* 0x001fc4000f8e0202 */
[----:B-1----:R-:W-:-:S03]  /*0080*/  IMAD R0, R0, UR4, R3 ;  /* 0x0000000400007c24 */ /* 0x002fc6000f8e0203 */
[----:B------:R-:W-:-:S04]  /*0090*/  IADD3 R3, PT, PT, R7, -0x1, RZ ;  /* 0xffffffff07037810 */ /* 0x000fc80007ffe0ff */
[----:B------:R-:W-:-:S04]  /*00a0*/  VIADDMNMX.U32 R3, R0, 0xffffffff, R3, !PT ;  /* 0xffffffff00037846 */ /* 0x000fc80007800003 */
[----:B------:R-:W-:-:S13]  /*00b0*/  ISETP.GT.U32.AND P0, PT, R3, 0x3fd, PT ;  /* 0x000003fd0300780c */ /* 0x000fda0003f04070 */
[----:B------:R-:W-:Y:S05]  /*00c0*/  @P0 EXIT ;  /* 0x000000000000094d */ /* 0x000fea0003800000 */
[----:B------:R-:W0:Y:S01]  /*00d0*/  LDC.64 R4, c[0x0][0x388] ;  /* 0x0000e200ff047b82 */ /* 0x000e220000000a00 */
[----:B------:R-:W1:Y:S01]  /*00e0*/  LDCU.64 UR4, c[0x0][0x358] ;  /* 0x00006b00ff0477ac */ /* 0x000e620008000a00 */
[----:B------:R-:W-:-:S04]  /*00f0*/  LEA R15, R0, R7, 0xa ;  /* 0x00000007000f7211 */ /* 0x000fc800078e50ff */
[C---:B------:R-:W-:Y:S02]  /*0100*/  IADD3 R7, PT, PT, R15.reuse, -0x400, RZ ;  /* 0xfffffc000f077810 */ /* 0x040fe40007ffe0ff */
[----:B------:R-:W2:Y:S01]  /*0110*/  LDC.64 R2, c[0x0][0x380] ;  /* 0x0000e000ff027b82 */ /* 0x000ea20000000a00 */
[C---:B------:R-:W-:Y:S02]  /*0120*/  IADD3 R9, PT, PT, R15.reuse, -0x1, RZ ;  /* 0xffffffff0f097810 */ /* 0x040fe40007ffe0ff */
[----:B------:R-:W-:-:S05]  /*0130*/  IADD3 R11, PT, PT, R15, 0x400, RZ ;  /* 0x000004000f0b7810 */ /* 0x000fca0007ffe0ff */
[----:B------:R-:W3:Y:S01]  /*0140*/  LDC.64 R12, c[0x0][0x390] ;  /* 0x0000e400ff0c7b82 */ /* 0x000ee20000000a00 */
[----:B0-----:R-:W-:-:S06]  /*0150*/  IMAD.WIDE.U32 R4, R15, 0x4, R4 ;  /* 0x000000040f047825 */ /* 0x001fcc00078e0004 */
[----:B-1----:R-:W4:Y:S01]  /*0160*/  LDG.E R4, desc[UR4][R4.64] ;  /* 0x0000000404047981 */ /* 0x002f22000c1e1900 */
[----:B--2---:R-:W-:-:S04]  /*0170*/  IMAD.WIDE.U32 R6, R7, 0x4, R2 ;  /* 0x0000000407067825 */ /* 0x004fc800078e0002 */
[--C-:B------:R-:W-:Y:S02]  /*0180*/  IMAD.WIDE.U32 R8, R9, 0x4, R2.reuse ;  /* 0x0000000409087825 */ /* 0x100fe400078e0002 */
[----:B------:R-:W4:Y:S02]  /*0190*/  LDG.E R7, desc[UR4][R6.64] ;  /* 0x0000000406077981 */ /* 0x000f24000c1e1900 */
[--C-:B------:R-:W-:Y:S02]  /*01a0*/  IMAD.WIDE.U32 R10, R11, 0x4, R2.reuse ;  /* 0x000000040b0a7825 */ /* 0x100fe400078e0002 */
[----:B------:R-:W2:Y:S02]  /*01b0*/  LDG.E R9, desc[UR4][R8.64] ;  /* 0x0000000408097981 */ /* 0x000ea4000c1e1900 */
[----:B------:R-:W-:Y:S02]  /*01c0*/  IMAD.WIDE.U32 R2, R15, 0x4, R2 ;  /* 0x000000040f027825 */ /* 0x000fe400078e0002 */
[----:B------:R-:W5:Y:S04]  /*01d0*/  LDG.E R11, desc[UR4][R10.64] ;  /* 0x000000040a0b7981 */ /* 0x000f68000c1e1900 */
[----:B------:R-:W3:Y:S01]  /*01e0*/  LDG.E R3, desc[UR4][R2.64+0x4] ;  /* 0x0000040402037981 */ /* 0x000ee2000c1e1900 */
[----:B----4-:R-:W-:-:S04]  /*01f0*/  FADD R0, R4, R7 ;  /* 0x0000000704007221 */ /* 0x010fc80000000000 */
[----:B--2---:R-:W-:-:S04]  /*0200*/  FADD R0, R0, R9 ;  /* 0x0000000900007221 */ /* 0x004fc80000000000 */
[----:B-----5:R-:W-:-:S04]  /*0210*/  FADD R0, R0, R11 ;  /* 0x0000000b00007221 */ /* 0x020fc80000000000 */
[----:B---3--:R-:W-:Y:S01]  /*0220*/  FADD R0, R0, R3 ;  /* 0x0000000300007221 */ /* 0x008fe20000000000 */
[----:B------:R-:W-:-:S04]  /*0230*/  IMAD.WIDE.U32 R4, R15, 0x4, R12 ;  /* 0x000000040f047825 */ /* 0x000fc800078e000c */
[----:B------:R-:W-:-:S05]  /*0240*/  FMUL R7, R0, 0.20000000298023223877 ;  /* 0x3e4ccccd00077820 */ /* 0x000fca0000400000 */
[----:B------:R-:W-:Y:S01]  /*0250*/  STG.E desc[UR4][R4.64], R7 ;  /* 0x0000000704007986 */ /* 0x000fe2000c101904 */
[----:B------:R-:W-:Y:S05]  /*0260*/  EXIT ;  /* 0x000000000000794d */ /* 0x000fea0003800000 */
.L_x_0:
[----:B------:R-:W-:-:S00]  /*0270*/  BRA `(.L_x_0) ;  /* 0xfffffffc00fc7947 */ /* 0x000fc0000383ffff */
[----:B------:R-:W-:-:S00]  /*0280*/  NOP ;  /* 0x0000000000007918 */ /* 0x000fc00000000000 */
[----:B------:R-:W-:-:S00]  /*0290*/  NOP ;  /* 0x0000000000007918 */ /* 0x000fc00000000000 */
[----:B------:R-:W-:-:S00]  /*02a0*/  NOP ;  /* 0x0000000000007918 */ /* 0x000fc00000000000 */
[----:B------:R-:W-:-:S00]  /*02b0*/  NOP ;  /* 0x0000000000007918 */ /* 0x000fc00000000000 */
[----:B------:R-:W-:-:S00]  /*02c0*/  NOP ;  /* 0x0000000000007918 */ /* 0x000fc00000000000 */
[----:B------:R-:W-:-:S00]  /*02d0*/  NOP ;  /* 0x0000000000007918 */ /* 0x000fc00000000000 */
[----:B------:R-:W-:-:S00]  /*02e0*/  NOP ;  /* 0x0000000000007918 */ /* 0x000fc00000000000 */
[----:B------:R-:W-:-:S00]  /*02f0*/  NOP ;  /* 0x0000000000007918 */ /* 0x000fc00000000000 */
.L_x_1:


//--------------------- .nv.shared.reserved.0     --------------------------
	.section	.nv.shared.reserved.0,"aw",@nobits
	.weak		__nv_reservedSMEM_offset_0_alias
	.size		__nv_reservedSMEM_offset_0_alias, 0, 64
	.other		__nv_reservedSMEM_offset_0_alias,@"STO_CUDA_RESERVED_SHARED STV_DEFAULT"
__nv_reservedSMEM_offset_0_alias:
	.zero		0
	.zero		64


//--------------------- .nv.constant0._Z6jacobiPfS_S_ --------------------------
	.section	.nv.constant0._Z6jacobiPfS_S_,"a",@progbits
	.sectionflags	@""
	.align	4
.nv.constant0._Z6jacobiPfS_S_:
	.zero		920


//--------------------- SYMBOLS --------------------------

	.type		.nv.reservedSmem.offset0,@object
	.size		.nv.reservedSmem.offset0,0x4
